	.headerflags	@"EF_CUDA_TEXMODE_UNIFIED EF_CUDA_64BIT_ADDRESS EF_CUDA_SM89 EF_CUDA_VIRTUAL_SM(EF_CUDA_SM89)"
	.elftype	@"ET_EXEC"


//--------------------- .nv.info                  --------------------------
	.section	.nv.info,"",@"SHT_CUDA_INFO"
	.align	4


	//----- nvinfo : EIATTR_REGCOUNT
	.align		4
        /*0000*/ 	.byte	0x04, 0x2f
        /*0002*/ 	.short	(.L_1 - .L_0)
	.align		4
.L_0:
        /*0004*/ 	.word	index@(triton__0d1d2d3d456de7)
        /*0008*/ 	.word	0x00000028


	//----- nvinfo : EIATTR_MAX_STACK_SIZE
	.align		4
.L_1:
        /*000c*/ 	.byte	0x04, 0x23
        /*000e*/ 	.short	(.L_3 - .L_2)
	.align		4
.L_2:
        /*0010*/ 	.word	index@(triton__0d1d2d3d456de7)
        /*0014*/ 	.word	0x00000000


	//----- nvinfo : EIATTR_MIN_STACK_SIZE
	.align		4
.L_3:
        /*0018*/ 	.byte	0x04, 0x12
        /*001a*/ 	.short	(.L_5 - .L_4)
	.align		4
.L_4:
        /*001c*/ 	.word	index@(triton__0d1d2d3d456de7)
        /*0020*/ 	.word	0x00000000


	//----- nvinfo : EIATTR_FRAME_SIZE
	.align		4
.L_5:
        /*0024*/ 	.byte	0x04, 0x11
        /*0026*/ 	.short	(.L_7 - .L_6)
	.align		4
.L_6:
        /*0028*/ 	.word	index@(triton__0d1d2d3d456de7)
        /*002c*/ 	.word	0x00000000
.L_7:


//--------------------- .nv.info.triton__0d1d2d3d456de7 --------------------------
	.section	.nv.info.triton__0d1d2d3d456de7,"",@"SHT_CUDA_INFO"
	.align	4


	//----- nvinfo : EIATTR_CUDA_API_VERSION
	.align		4
        /*0000*/ 	.byte	0x04, 0x37
        /*0002*/ 	.short	(.L_9 - .L_8)
.L_8:
        /*0004*/ 	.word	0x0000007b


	//----- nvinfo : EIATTR_PARAM_CBANK
	.align		4
.L_9:
        /*0008*/ 	.byte	0x04, 0x0a
        /*000a*/ 	.short	(.L_11 - .L_10)
	.align		4
.L_10:
        /*000c*/ 	.word	index@(.nv.constant0.triton__0d1d2d3d456de7)
        /*0010*/ 	.short	0x0160
        /*0012*/ 	.short	0x0030


	//----- nvinfo : EIATTR_CBANK_PARAM_SIZE
	.align		4
.L_11:
        /*0014*/ 	.byte	0x03, 0x19
        /*0016*/ 	.short	0x0030


	//----- nvinfo : EIATTR_KPARAM_INFO
	.align		4
        /*0018*/ 	.byte	0x04, 0x17
        /*001a*/ 	.short	(.L_13 - .L_12)
.L_12:
        /*001c*/ 	.word	0x00000000
        /*0020*/ 	.short	0x0007
        /*0022*/ 	.short	0x002c
        /*0024*/ 	.byte	0x00, 0xf0, 0x11, 0x00


	//----- nvinfo : EIATTR_KPARAM_INFO
	.align		4
.L_13:
        /*0028*/ 	.byte	0x04, 0x17
        /*002a*/ 	.short	(.L_15 - .L_14)
.L_14:
        /*002c*/ 	.word	0x00000000
        /*0030*/ 	.short	0x0006
        /*0032*/ 	.short	0x0028
        /*0034*/ 	.byte	0x00, 0xf0, 0x11, 0x00


	//----- nvinfo : EIATTR_KPARAM_INFO
	.align		4
.L_15:
        /*0038*/ 	.byte	0x04, 0x17
        /*003a*/ 	.short	(.L_17 - .L_16)
.L_16:
        /*003c*/ 	.word	0x00000000
        /*0040*/ 	.short	0x0005
        /*0042*/ 	.short	0x0024
        /*0044*/ 	.byte	0x00, 0xf0, 0x11, 0x00


	//----- nvinfo : EIATTR_KPARAM_INFO
	.align		4
.L_17:
        /*0048*/ 	.byte	0x04, 0x17
        /*004a*/ 	.short	(.L_19 - .L_18)
.L_18:
        /*004c*/ 	.word	0x00000000
        /*0050*/ 	.short	0x0004
        /*0052*/ 	.short	0x0020
        /*0054*/ 	.byte	0x00, 0xf0, 0x11, 0x00


	//----- nvinfo : EIATTR_KPARAM_INFO
	.align		4
.L_19:
        /*0058*/ 	.byte	0x04, 0x17
        /*005a*/ 	.short	(.L_21 - .L_20)
.L_20:
        /*005c*/ 	.word	0x00000000
        /*0060*/ 	.short	0x0003
        /*0062*/ 	.short	0x0018
        /*0064*/ 	.byte	0x00, 0xf0, 0x21, 0x00


	//----- nvinfo : EIATTR_KPARAM_INFO
	.align		4
.L_21:
        /*0068*/ 	.byte	0x04, 0x17
        /*006a*/ 	.short	(.L_23 - .L_22)
.L_22:
        /*006c*/ 	.word	0x00000000
        /*0070*/ 	.short	0x0002
        /*0072*/ 	.short	0x0010
        /*0074*/ 	.byte	0x00, 0xf0, 0x21, 0x00


	//----- nvinfo : EIATTR_KPARAM_INFO
	.align		4
.L_23:
        /*0078*/ 	.byte	0x04, 0x17
        /*007a*/ 	.short	(.L_25 - .L_24)
.L_24:
        /*007c*/ 	.word	0x00000000
        /*0080*/ 	.short	0x0001
        /*0082*/ 	.short	0x0008
        /*0084*/ 	.byte	0x00, 0xf0, 0x21, 0x00


	//----- nvinfo : EIATTR_KPARAM_INFO
	.align		4
.L_25:
        /*0088*/ 	.byte	0x04, 0x17
        /*008a*/ 	.short	(.L_27 - .L_26)
.L_26:
        /*008c*/ 	.word	0x00000000
        /*0090*/ 	.short	0x0000
        /*0092*/ 	.short	0x0000
        /*0094*/ 	.byte	0x00, 0xf0, 0x21, 0x00


	//----- nvinfo : EIATTR_MAXREG_COUNT
	.align		4
.L_27:
        /*0098*/ 	.byte	0x03, 0x1b
        /*009a*/ 	.short	0x00ff


	//----- nvinfo : EIATTR_EXIT_INSTR_OFFSETS
	.align		4
        /*009c*/ 	.byte	0x04, 0x1c
        /*009e*/ 	.short	(.L_29 - .L_28)


	//   ....[0]....
.L_28:
        /*00a0*/ 	.word	0x00000ba0


	//   ....[1]....
        /*00a4*/ 	.word	0x00000bd0


	//----- nvinfo : EIATTR_CTAIDZ_USED
	.align		4
.L_29:
        /*00a8*/ 	.byte	0x01, 0x04
	.zero		2


	//----- nvinfo : EIATTR_MAX_THREADS
	.align		4
        /*00ac*/ 	.byte	0x04, 0x05
        /*00ae*/ 	.short	(.L_31 - .L_30)
.L_30:
        /*00b0*/ 	.word	0x00000080
        /*00b4*/ 	.word	0x00000001
        /*00b8*/ 	.word	0x00000001
.L_31:


//--------------------- .nv.rel.action            --------------------------
	.section	.nv.rel.action,"",@"SHT_CUDA_RELOCINFO"
	.align	8
	.sectionentsize	8
        /*0000*/ 	.byte	0x73, 0x00, 0x00, 0x00, 0x00, 0x00, 0x00, 0x00, 0x00, 0x00, 0x00, 0x11, 0x25, 0x00, 0x05, 0x36


//--------------------- .nv.constant0.triton__0d1d2d3d456de7 --------------------------
	.section	.nv.constant0.triton__0d1d2d3d456de7,"a",@progbits
	.align	4
.nv.constant0.triton__0d1d2d3d456de7:
	.zero		400


//--------------------- .text.triton__0d1d2d3d456de7 --------------------------
	.section	.text.triton__0d1d2d3d456de7,"ax",@progbits
	.sectioninfo	@"SHI_REGISTERS=40"
	.align	128
        .global         triton__0d1d2d3d456de7
        .type           triton__0d1d2d3d456de7,@function
        .size           triton__0d1d2d3d456de7,(.L_x_1 - triton__0d1d2d3d456de7)
        .other          triton__0d1d2d3d456de7,@"STO_CUDA_ENTRY STV_DEFAULT"
triton__0d1d2d3d456de7:
.text.triton__0d1d2d3d456de7:
[----:B------:R-:W-:-:S02]  /*0000*/  IMAD.MOV.U32 R1, RZ, RZ, c[0x0][0x28] ;  /* 0x00000a00ff017624 */ /* 0x000fc400078e00ff */
[----:B------:R-:W0:Y:S01]  /*0010*/  S2UR UR4, SR_CTAID.Z ;  /* 0x00000000000479c3 */ /* 0x000e220000002700 */
[----:B------:R-:W1:Y:S01]  /*0020*/  S2R R0, SR_TID.X ;  /* 0x0000000000007919 */ /* 0x000e620000002100 */
[----:B------:R-:W-:Y:S01]  /*0030*/  UMOV UR10, 0x2 ;  /* 0x00000002000a7882 */ /* 0x000fe20000000000 */
[----:B------:R-:W-:Y:S01]  /*0040*/  PRMT R30, RZ, 0x7610, R30 ;  /* 0x00007610ff1e7816 */ /* 0x000fe2000000001e */
[----:B------:R-:W-:Y:S01]  /*0050*/  ULDC.64 UR8, c[0x0][0x118] ;  /* 0x0000460000087ab9 */ /* 0x000fe20000000a00 */
[----:B------:R-:W2:Y:S03]  /*0060*/  S2R R5, SR_CTAID.X ;  /* 0x0000000000057919 */ /* 0x000ea60000002500 */
[----:B------:R-:W3:Y:S01]  /*0070*/  S2UR UR6, SR_CTAID.Y ;  /* 0x00000000000679c3 */ /* 0x000ee20000002600 */
[----:B0-----:R-:W-:Y:S01]  /*0080*/  UIADD3 UR4, UR4, 0x1, URZ ;  /* 0x0000000104047890 */ /* 0x001fe2000fffe03f */
[----:B-1----:R-:W-:-:S05]  /*0090*/  LOP3.LUT R0, R0, 0x7f, RZ, 0xc0, !PT ;  /* 0x0000007f00007812 */ /* 0x002fca00078ec0ff */
[----:B--2---:R-:W-:Y:S01]  /*00a0*/  IMAD R0, R5, 0x400, R0 ;  /* 0x0000040005007824 */ /* 0x004fe200078e0200 */
[----:B---3--:R-:W-:-:S04]  /*00b0*/  UIMAD UR6, UR4, UR6, URZ ;  /* 0x00000006040672a4 */ /* 0x008fc8000f8e023f */
[----:B------:R-:W-:Y:S02]  /*00c0*/  UIMAD.WIDE UR4, UR6, 0x66666667, URZ ;  /* 0x66666667060478a5 */ /* 0x000fe4000f8e023f */
[----:B------:R-:W-:Y:S02]  /*00d0*/  UISETP.GE.AND UP0, UPT, UR6, 0x3700, UPT ;  /* 0x000037000600788c */ /* 0x000fe4000bf06270 */
[----:B------:R-:W-:-:S04]  /*00e0*/  USHF.R.U32.HI UR4, URZ, 0x1f, UR5 ;  /* 0x0000001f3f047899 */ /* 0x000fc80008011605 */
[----:B------:R-:W-:Y:S01]  /*00f0*/  ULEA.HI.SX32 UR4, UR5, UR4, 0x18 ;  /* 0x0000000405047291 */ /* 0x000fe2000f8fc23f */
[----:B------:R-:W-:-:S03]  /*0100*/  PLOP3.LUT P0, PT, PT, PT, UP0, 0x80, 0x0 ;  /* 0x000000000000781c */ /* 0x000fc60003f0f008 */
[----:B------:R-:W-:-:S03]  /*0110*/  UIMAD UR7, UR4, -0x280, UR6 ;  /* 0xfffffd80040778a4 */ /* 0x000fc6000f8e0206 */
[----:B------:R-:W-:Y:S02]  /*0120*/  ULDC.64 UR4, c[0x0][0x168] ;  /* 0x00005a0000047ab9 */ /* 0x000fe40000000a00 */
[----:B------:R-:W-:-:S06]  /*0130*/  UIMAD.WIDE UR4, UR7, UR10, UR4 ;  /* 0x0000000a070472a5 */ /* 0x000fcc000f8e0204 */
[----:B------:R-:W-:Y:S02]  /*0140*/  IMAD.U32 R2, RZ, RZ, UR4 ;  /* 0x00000004ff027e24 */ /* 0x000fe4000f8e00ff */
[----:B------:R-:W-:Y:S01]  /*0150*/  IMAD.U32 R3, RZ, RZ, UR5 ;  /* 0x00000005ff037e24 */ /* 0x000fe2000f8e00ff */
[C---:B------:R-:W-:Y:S01]  /*0160*/  IADD3 R10, R0.reuse, 0x100, RZ ;  /* 0x00000100000a7810 */ /* 0x040fe20007ffe0ff */
[----:B------:R-:W-:Y:S02]  /*0170*/  ULDC.64 UR4, c[0x0][0x180] ;  /* 0x0000600000047ab9 */ /* 0x000fe40000000a00 */
[----:B------:R-:W-:Y:S01]  /*0180*/  UIMAD UR4, UR5, UR4, URZ ;  /* 0x00000004050472a4 */ /* 0x000fe2000f8e023f */
[----:B------:R0:W2:Y:S01]  /*0190*/  @!P0 LDG.E.EL.U16 R30, [R2.64] ;  /* 0x00000008021e8981 */ /* 0x0000a2000c2e1500 */
[----:B------:R-:W-:Y:S01]  /*01a0*/  PLOP3.LUT P0, PT, PT, PT, UP0, 0x40, 0x0 ;  /* 0x000000000000781c */ /* 0x000fe20003f0e808 */
[----:B------:R-:W-:Y:S01]  /*01b0*/  IMAD.MOV.U32 R5, RZ, RZ, 0x3700 ;  /* 0x00003700ff057424 */ /* 0x000fe200078e00ff */
[C---:B------:R-:W-:Y:S01]  /*01c0*/  IADD3 R4, R0.reuse, 0x80, RZ ;  /* 0x0000008000047810 */ /* 0x040fe20007ffe0ff */
[----:B------:R-:W-:Y:S01]  /*01d0*/  IMAD.MOV.U32 R33, RZ, RZ, 0x2 ;  /* 0x00000002ff217424 */ /* 0x000fe200078e00ff */
[C---:B------:R-:W-:Y:S01]  /*01e0*/  ISETP.LT.AND P1, PT, R0.reuse, c[0x0][0x18c], P0 ;  /* 0x0000630000007a0c */ /* 0x040fe20000721270 */
[----:B------:R-:W-:Y:S01]  /*01f0*/  IMAD.U32 R13, RZ, RZ, UR4 ;  /* 0x00000004ff0d7e24 */ /* 0x000fe2000f8e00ff */
[----:B------:R-:W-:Y:S01]  /*0200*/  PLOP3.LUT P0, PT, PT, PT, UP0, 0x40, 0x0 ;  /* 0x000000000000781c */ /* 0x000fe20003f0e808 */
[C---:B------:R-:W-:Y:S01]  /*0210*/  IMAD R34, R0.reuse, R5, UR6 ;  /* 0x0000000600227e24 */ /* 0x040fe2000f8e0205 */
[----:B------:R-:W-:Y:S01]  /*0220*/  P2R R8, PR, RZ, 0x2 ;  /* 0x00000002ff087803 */ /* 0x000fe20000000000 */
[----:B------:R-:W-:Y:S01]  /*0230*/  IMAD.U32 R23, RZ, RZ, UR10 ;  /* 0x0000000aff177e24 */ /* 0x000fe2000f8e00ff */
[----:B------:R-:W-:Y:S01]  /*0240*/  PLOP3.LUT P1, PT, PT, PT, UP0, 0x40, 0x0 ;  /* 0x000000000000781c */ /* 0x000fe20003f2e808 */
[----:B0-----:R-:W-:Y:S01]  /*0250*/  IMAD R2, R13, UR6, R4 ;  /* 0x000000060d027c24 */ /* 0x001fe2000f8e0204 */
[----:B------:R-:W-:-:S02]  /*0260*/  IADD3 R5, R0, 0x200, RZ ;  /* 0x0000020000057810 */ /* 0x000fc40007ffe0ff */
[----:B------:R-:W-:Y:S01]  /*0270*/  ISETP.LT.AND P1, PT, R10, c[0x0][0x18c], P1 ;  /* 0x000063000a007a0c */ /* 0x000fe20000f21270 */
[C---:B------:R-:W-:Y:S01]  /*0280*/  IMAD R10, R13.reuse, UR6, R10 ;  /* 0x000000060d0a7c24 */ /* 0x040fe2000f8e020a */
[----:B------:R-:W-:Y:S01]  /*0290*/  IADD3 R11, R0, 0x180, RZ ;  /* 0x00000180000b7810 */ /* 0x000fe20007ffe0ff */
[----:B------:R-:W-:Y:S01]  /*02a0*/  IMAD R3, R13, UR6, R5 ;  /* 0x000000060d037c24 */ /* 0x000fe2000f8e0205 */
[----:B------:R-:W-:Y:S02]  /*02b0*/  P2R R24, PR, RZ, 0x2 ;  /* 0x00000002ff187803 */ /* 0x000fe40000000000 */
[----:B------:R-:W-:Y:S02]  /*02c0*/  ISETP.NE.AND P1, PT, R8, RZ, PT ;  /* 0x000000ff0800720c */ /* 0x000fe40003f25270 */
[C---:B------:R-:W-:Y:S02]  /*02d0*/  IADD3 R9, R0.reuse, 0x280, RZ ;  /* 0x0000028000097810 */ /* 0x040fe40007ffe0ff */
[----:B------:R-:W-:-:S02]  /*02e0*/  IADD3 R6, R0, 0x300, RZ ;  /* 0x0000030000067810 */ /* 0x000fc40007ffe0ff */
[----:B------:R-:W-:Y:S01]  /*02f0*/  IADD3 R16, R0, 0x380, RZ ;  /* 0x0000038000107810 */ /* 0x000fe20007ffe0ff */
[C---:B------:R-:W-:Y:S01]  /*0300*/  IMAD R0, R13.reuse, UR6, R0 ;  /* 0x000000060d007c24 */ /* 0x040fe2000f8e0200 */
[----:B------:R-:W-:Y:S02]  /*0310*/  PLOP3.LUT P2, PT, PT, PT, UP0, 0x40, 0x0 ;  /* 0x000000000000781c */ /* 0x000fe40003f4e808 */
[----:B------:R-:W-:Y:S02]  /*0320*/  PLOP3.LUT P3, PT, PT, PT, UP0, 0x40, 0x0 ;  /* 0x000000000000781c */ /* 0x000fe40003f6e808 */
[----:B------:R-:W-:Y:S02]  /*0330*/  PLOP3.LUT P4, PT, PT, PT, UP0, 0x40, 0x0 ;  /* 0x000000000000781c */ /* 0x000fe40003f8e808 */
[----:B------:R-:W-:Y:S02]  /*0340*/  PLOP3.LUT P5, PT, PT, PT, UP0, 0x40, 0x0 ;  /* 0x000000000000781c */ /* 0x000fe40003fae808 */
[----:B------:R-:W-:Y:S01]  /*0350*/  ISETP.LT.AND P0, PT, R4, c[0x0][0x18c], P0 ;  /* 0x0000630004007a0c */ /* 0x000fe20000701270 */
[----:B------:R-:W-:Y:S01]  /*0360*/  IMAD R4, R13, UR6, R16 ;  /* 0x000000060d047c24 */ /* 0x000fe2000f8e0210 */
[----:B------:R-:W-:-:S02]  /*0370*/  IADD3 R14, R34, 0x1b8000, RZ ;  /* 0x001b8000220e7810 */ /* 0x000fc40007ffe0ff */
[----:B------:R-:W-:Y:S01]  /*0380*/  ISETP.LT.AND P2, PT, R11, c[0x0][0x18c], P2 ;  /* 0x000063000b007a0c */ /* 0x000fe20001741270 */
[----:B------:R-:W-:Y:S01]  /*0390*/  IMAD R11, R13, UR6, R11 ;  /* 0x000000060d0b7c24 */ /* 0x000fe2000f8e020b */
[----:B------:R-:W-:Y:S01]  /*03a0*/  ISETP.LT.AND P3, PT, R5, c[0x0][0x18c], P3 ;  /* 0x0000630005007a0c */ /* 0x000fe20001f61270 */
[----:B------:R-:W-:Y:S01]  /*03b0*/  IMAD.WIDE R22, R0, R23, c[0x0][0x170] ;  /* 0x00005c0000167625 */ /* 0x000fe200078e0217 */
[----:B------:R-:W-:Y:S02]  /*03c0*/  ISETP.LT.AND P4, PT, R9, c[0x0][0x18c], P4 ;  /* 0x0000630009007a0c */ /* 0x000fe40002781270 */
[----:B------:R-:W-:Y:S01]  /*03d0*/  ISETP.LT.AND P5, PT, R6, c[0x0][0x18c], P5 ;  /* 0x0000630006007a0c */ /* 0x000fe20002fa1270 */
[C---:B------:R-:W-:Y:S01]  /*03e0*/  IMAD R9, R13.reuse, UR6, R9 ;  /* 0x000000060d097c24 */ /* 0x040fe2000f8e0209 */
[----:B------:R-:W-:Y:S01]  /*03f0*/  PRMT R32, RZ, 0x7610, R32 ;  /* 0x00007610ff207816 */ /* 0x000fe20000000020 */
[----:B------:R-:W-:Y:S01]  /*0400*/  IMAD R6, R13, UR6, R6 ;  /* 0x000000060d067c24 */ /* 0x000fe2000f8e0206 */
[----:B------:R-:W-:Y:S01]  /*0410*/  PRMT R5, RZ, 0x7610, R5 ;  /* 0x00007610ff057816 */ /* 0x000fe20000000005 */
[----:B------:R-:W-:Y:S01]  /*0420*/  IMAD.WIDE R12, R34, R33, c[0x0][0x160] ;  /* 0x00005800220c7625 */ /* 0x000fe200078e0221 */
[----:B------:R-:W-:-:S02]  /*0430*/  PLOP3.LUT P6, PT, PT, PT, UP0, 0x40, 0x0 ;  /* 0x000000000000781c */ /* 0x000fc40003fce808 */
[----:B------:R-:W-:Y:S01]  /*0440*/  PRMT R7, RZ, 0x7610, R7 ;  /* 0x00007610ff077816 */ /* 0x000fe20000000007 */
[----:B------:R-:W-:Y:S01]  /*0450*/  IMAD.WIDE R14, R14, R33, c[0x0][0x160] ;  /* 0x000058000e0e7625 */ /* 0x000fe200078e0221 */
[----:B------:R-:W-:Y:S01]  /*0460*/  MOV R21, UR10 ;  /* 0x0000000a00157c02 */ /* 0x000fe20008000f00 */
[----:B------:R0:W3:Y:S01]  /*0470*/  @P1 LDG.E.EL.U16 R32, [R12.64] ;  /* 0x000000080c201981 */ /* 0x0000e2000c2e1500 */
[----:B------:R-:W-:Y:S02]  /*0480*/  ISETP.LT.AND P6, PT, R16, c[0x0][0x18c], P6 ;  /* 0x0000630010007a0c */ /* 0x000fe400037c1270 */
[----:B------:R-:W-:Y:S01]  /*0490*/  PRMT R31, RZ, 0x7610, R31 ;  /* 0x00007610ff1f7816 */ /* 0x000fe2000000001f */
[----:B------:R1:W4:Y:S01]  /*04a0*/  @P1 LDG.E.EL.U16 R5, [R22.64] ;  /* 0x0000000816051981 */ /* 0x000322000c2e1500 */
[----:B------:R-:W-:Y:S01]  /*04b0*/  IADD3 R16, R34, 0x528000, RZ ;  /* 0x0052800022107810 */ /* 0x000fe20007ffe0ff */
[----:B------:R-:W-:Y:S01]  /*04c0*/  IMAD.WIDE R20, R2, R21, c[0x0][0x170] ;  /* 0x00005c0002147625 */ /* 0x000fe200078e0215 */
[----:B------:R-:W-:Y:S01]  /*04d0*/  ISETP.NE.AND P1, PT, R24, RZ, PT ;  /* 0x000000ff1800720c */ /* 0x000fe20003f25270 */
[----:B------:R5:W4:Y:S01]  /*04e0*/  @P0 LDG.E.EL.U16 R7, [R14.64] ;  /* 0x000000080e070981 */ /* 0x000b22000c2e1500 */
[----:B------:R-:W-:Y:S01]  /*04f0*/  PRMT R26, RZ, 0x7610, R26 ;  /* 0x00007610ff1a7816 */ /* 0x000fe2000000001a */
[----:B------:R-:W-:Y:S01]  /*0500*/  IMAD.WIDE R16, R16, R33, c[0x0][0x160] ;  /* 0x0000580010107625 */ /* 0x000fe200078e0221 */
[----:B------:R-:W-:Y:S01]  /*0510*/  IADD3 R18, R34, 0x370000, RZ ;  /* 0x0037000022127810 */ /* 0x000fe20007ffe0ff */
[----:B------:R0:W4:Y:S01]  /*0520*/  @P0 LDG.E.EL.U16 R31, [R20.64] ;  /* 0x00000008141f0981 */ /* 0x000122000c2e1500 */
[----:B------:R-:W-:-:S02]  /*0530*/  PRMT R25, RZ, 0x7610, R25 ;  /* 0x00007610ff197816 */ /* 0x000fc40000000019 */
[C---:B-1----:R-:W-:Y:S02]  /*0540*/  IADD3 R22, R34.reuse, 0xa50000, RZ ;  /* 0x00a5000022167810 */ /* 0x042fe40007ffe0ff */
[----:B-----5:R-:W-:Y:S01]  /*0550*/  IADD3 R14, R34, 0x6e0000, RZ ;  /* 0x006e0000220e7810 */ /* 0x020fe20007ffe0ff */
[-C--:B------:R-:W-:Y:S01]  /*0560*/  IMAD.WIDE R18, R18, R33.reuse, c[0x0][0x160] ;  /* 0x0000580012127625 */ /* 0x080fe200078e0221 */
[----:B------:R-:W-:Y:S01]  /*0570*/  PRMT R28, RZ, 0x7610, R28 ;  /* 0x00007610ff1c7816 */ /* 0x000fe2000000001c */
[----:B------:R1:W5:Y:S01]  /*0580*/  @P2 LDG.E.EL.U16 R26, [R16.64] ;  /* 0x00000008101a2981 */ /* 0x000362000c2e1500 */
[----:B------:R-:W-:Y:S01]  /*0590*/  P2R R29, PR, RZ, 0x1 ;  /* 0x00000001ff1d7803 */ /* 0x000fe20000000000 */
[-C--:B------:R-:W-:Y:S01]  /*05a0*/  IMAD.WIDE R14, R14, R33.reuse, c[0x0][0x160] ;  /* 0x000058000e0e7625 */ /* 0x080fe200078e0221 */
[----:B------:R-:W-:Y:S02]  /*05b0*/  ISETP.NE.AND P0, PT, R8, RZ, PT ;  /* 0x000000ff0800720c */ /* 0x000fe40003f05270 */
[C---:B------:R-:W-:Y:S01]  /*05c0*/  IADD3 R36, R34.reuse, 0x898000, RZ ;  /* 0x0089800022247810 */ /* 0x040fe20007ffe0ff */
[----:B0-----:R-:W-:Y:S01]  /*05d0*/  IMAD.U32 R21, RZ, RZ, UR10 ;  /* 0x0000000aff157e24 */ /* 0x001fe2000f8e00ff */
[----:B------:R-:W-:Y:S01]  /*05e0*/  PRMT R8, RZ, 0x7610, R8 ;  /* 0x00007610ff087816 */ /* 0x000fe20000000008 */
[----:B------:R-:W-:Y:S01]  /*05f0*/  IMAD.U32 R23, RZ, RZ, UR10 ;  /* 0x0000000aff177e24 */ /* 0x000fe2000f8e00ff */
[----:B------:R-:W-:Y:S01]  /*0600*/  IADD3 R34, R34, 0xc08000, RZ ;  /* 0x00c0800022227810 */ /* 0x000fe20007ffe0ff */
[----:B-1----:R-:W-:Y:S01]  /*0610*/  IMAD.WIDE R16, R22, R33, c[0x0][0x160] ;  /* 0x0000580016107625 */ /* 0x002fe200078e0221 */
[----:B------:R0:W5:Y:S01]  /*0620*/  @P3 LDG.E.EL.U16 R25, [R14.64] ;  /* 0x000000080e193981 */ /* 0x000162000c2e1500 */
[----:B------:R-:W-:-:S02]  /*0630*/  PRMT R24, RZ, 0x7610, R24 ;  /* 0x00007610ff187816 */ /* 0x000fc40000000018 */
[----:B------:R-:W-:Y:S01]  /*0640*/  PRMT R12, RZ, 0x7610, R12 ;  /* 0x00007610ff0c7816 */ /* 0x000fe2000000000c */
[----:B------:R1:W5:Y:S01]  /*0650*/  @P1 LDG.E.EL.U16 R28, [R18.64] ;  /* 0x00000008121c1981 */ /* 0x000362000c2e1500 */
[----:B------:R-:W-:Y:S01]  /*0660*/  PRMT R27, RZ, 0x7610, R27 ;  /* 0x00007610ff1b7816 */ /* 0x000fe2000000001b */
[----:B------:R-:W-:Y:S01]  /*0670*/  IMAD.WIDE R20, R10, R21, c[0x0][0x170] ;  /* 0x00005c000a147625 */ /* 0x000fe200078e0215 */
[----:B------:R-:W-:Y:S01]  /*0680*/  PRMT R13, RZ, 0x7610, R13 ;  /* 0x00007610ff0d7816 */ /* 0x000fe2000000000d */
[----:B------:R1:W5:Y:S02]  /*0690*/  @P5 LDG.E.EL.U16 R8, [R16.64] ;  /* 0x0000000810085981 */ /* 0x000364000c2e1500 */
[----:B0-----:R-:W-:-:S04]  /*06a0*/  IMAD.WIDE R14, R36, R33, c[0x0][0x160] ;  /* 0x00005800240e7625 */ /* 0x001fc800078e0221 */
[----:B-1----:R-:W-:Y:S01]  /*06b0*/  IMAD.WIDE R18, R34, R33, c[0x0][0x160] ;  /* 0x0000580022127625 */ /* 0x002fe200078e0221 */
[----:B------:R0:W5:Y:S03]  /*06c0*/  @P4 LDG.E.EL.U16 R24, [R14.64] ;  /* 0x000000080e184981 */ /* 0x000166000c2e1500 */
[----:B------:R-:W-:Y:S01]  /*06d0*/  IMAD.WIDE R22, R11, R23, c[0x0][0x170] ;  /* 0x00005c000b167625 */ /* 0x000fe200078e0217 */
[----:B------:R-:W-:Y:S01]  /*06e0*/  MOV R17, UR10 ;  /* 0x0000000a00117c02 */ /* 0x000fe20008000f00 */
[----:B------:R1:W5:Y:S02]  /*06f0*/  @P6 LDG.E.EL.U16 R12, [R18.64] ;  /* 0x00000008120c6981 */ /* 0x000364000c2e1500 */
[----:B------:R-:W-:Y:S02]  /*0700*/  IMAD.U32 R34, RZ, RZ, UR10 ;  /* 0x0000000aff227e24 */ /* 0x000fe4000f8e00ff */
[----:B------:R-:W-:Y:S01]  /*0710*/  IMAD.U32 R33, RZ, RZ, UR10 ;  /* 0x0000000aff217e24 */ /* 0x000fe2000f8e00ff */
[----:B------:R-:W-:Y:S01]  /*0720*/  PRMT R37, RZ, 0x7610, R37 ;  /* 0x00007610ff257816 */ /* 0x000fe20000000025 */
[----:B------:R1:W5:Y:S01]  /*0730*/  @P1 LDG.E.EL.U16 R27, [R20.64] ;  /* 0x00000008141b1981 */ /* 0x000362000c2e1500 */
[----:B------:R-:W-:Y:S01]  /*0740*/  PRMT R36, RZ, 0x7610, R36 ;  /* 0x00007610ff247816 */ /* 0x000fe20000000024 */
[----:B------:R-:W-:-:S02]  /*0750*/  IMAD.WIDE R34, R3, R34, c[0x0][0x170] ;  /* 0x00005c0003227625 */ /* 0x000fc400078e0222 */
[----:B------:R2:W5:Y:S02]  /*0760*/  @P2 LDG.E.EL.U16 R13, [R22.64] ;  /* 0x00000008160d2981 */ /* 0x000564000c2e1500 */
[----:B0-----:R-:W-:Y:S01]  /*0770*/  IMAD.WIDE R14, R9, R33, c[0x0][0x170] ;  /* 0x00005c00090e7625 */ /* 0x001fe200078e0221 */
[----:B------:R-:W-:Y:S01]  /*0780*/  PRMT R33, RZ, 0x7610, R33 ;  /* 0x00007610ff217816 */ /* 0x000fe20000000021 */
[----:B------:R-:W5:Y:S02]  /*0790*/  @P3 LDG.E.EL.U16 R37, [R34.64] ;  /* 0x0000000822253981 */ /* 0x000f64000c2e1500 */
[----:B-1----:R-:W-:Y:S02]  /*07a0*/  IMAD.U32 R19, RZ, RZ, UR10 ;  /* 0x0000000aff137e24 */ /* 0x002fe4000f8e00ff */
[----:B------:R-:W-:Y:S01]  /*07b0*/  IMAD.WIDE R16, R6, R17, c[0x0][0x170] ;  /* 0x00005c0006107625 */ /* 0x000fe200078e0211 */
[----:B------:R-:W-:Y:S01]  /*07c0*/  PRMT R20, RZ, 0x7610, R20 ;  /* 0x00007610ff147816 */ /* 0x000fe20000000014 */
[----:B------:R0:W5:Y:S02]  /*07d0*/  @P4 LDG.E.EL.U16 R36, [R14.64] ;  /* 0x000000080e244981 */ /* 0x000164000c2e1500 */
[----:B------:R-:W-:-:S02]  /*07e0*/  IMAD.WIDE R18, R4, R19, c[0x0][0x170] ;  /* 0x00005c0004127625 */ /* 0x000fc400078e0213 */
[----:B------:R1:W5:Y:S04]  /*07f0*/  @P5 LDG.E.EL.U16 R33, [R16.64] ;  /* 0x0000000810215981 */ /* 0x000368000c2e1500 */
[----:B------:R5:W5:Y:S01]  /*0800*/  @P6 LDG.E.EL.U16 R20, [R18.64] ;  /* 0x0000000812146981 */ /* 0x000b62000c2e1500 */
[----:B--2---:R-:W-:Y:S02]  /*0810*/  HADD2.F32 R30, -RZ, R30.H0_H0 ;  /* 0x2000001eff1e7230 */ /* 0x004fe40000004100 */
[----:B---3--:R-:W-:Y:S02]  /*0820*/  HADD2.F32 R21, -RZ, R32.H0_H0 ;  /* 0x20000020ff157230 */ /* 0x008fe40000004100 */
[----:B----4-:R-:W-:Y:S02]  /*0830*/  HADD2.F32 R5, -RZ, R5.H0_H0 ;  /* 0x20000005ff057230 */ /* 0x010fe40000004100 */
[----:B------:R-:W-:Y:S01]  /*0840*/  HADD2.F32 R7, -RZ, R7.H0_H0 ;  /* 0x20000007ff077230 */ /* 0x000fe20000004100 */
[----:B------:R-:W-:Y:S01]  /*0850*/  FADD R22, R21, R30 ;  /* 0x0000001e15167221 */ /* 0x000fe20000000000 */
[----:B------:R-:W-:-:S03]  /*0860*/  HADD2.F32 R31, -RZ, R31.H0_H0 ;  /* 0x2000001fff1f7230 */ /* 0x000fc60000004100 */
[----:B0-----:R-:W-:Y:S01]  /*0870*/  FADD R14, R7, R30 ;  /* 0x0000001e070e7221 */ /* 0x001fe20000000000 */
[----:B------:R-:W-:Y:S01]  /*0880*/  FADD R7, R5, R22 ;  /* 0x0000001605077221 */ /* 0x000fe20000000000 */
[----:B------:R-:W-:Y:S02]  /*0890*/  IMAD.MOV.U32 R5, RZ, RZ, 0x2 ;  /* 0x00000002ff057424 */ /* 0x000fe400078e00ff */
[----:B------:R-:W-:Y:S01]  /*08a0*/  FADD R14, R31, R14 ;  /* 0x0000000e1f0e7221 */ /* 0x000fe20000000000 */
[----:B-----5:R-:W-:-:S04]  /*08b0*/  HADD2.F32 R19, -RZ, R26.H0_H0 ;  /* 0x2000001aff137230 */ /* 0x020fc80000004100 */
[----:B------:R-:W-:Y:S01]  /*08c0*/  F2FP.F16.F32.PACK_AB R7, R14, R7 ;  /* 0x000000070e07723e */ /* 0x000fe200000000ff */
[----:B------:R-:W-:-:S05]  /*08d0*/  IMAD.WIDE R14, R0, R5, c[0x0][0x178] ;  /* 0x00005e00000e7625 */ /* 0x000fca00078e0205 */
[----:B------:R0:W-:Y:S01]  /*08e0*/  @P0 STG.E.U16 [R14.64], R7 ;  /* 0x000000070e000986 */ /* 0x0001e2000c101508 */
[----:B------:R-:W-:Y:S01]  /*08f0*/  ISETP.NE.AND P0, PT, R29, RZ, PT ;  /* 0x000000ff1d00720c */ /* 0x000fe20003f05270 */
[----:B-1----:R-:W-:Y:S02]  /*0900*/  HADD2.F32 R17, -RZ, R28.H0_H0 ;  /* 0x2000001cff117230 */ /* 0x002fe40000004100 */
[----:B------:R-:W-:Y:S02]  /*0910*/  HADD2.F32 R25, -RZ, R25.H0_H0 ;  /* 0x20000019ff197230 */ /* 0x000fe40000004100 */
[----:B------:R-:W-:Y:S01]  /*0920*/  HADD2.F32 R23, -RZ, R8.H0_H0 ;  /* 0x20000008ff177230 */ /* 0x000fe20000004100 */
[--C-:B------:R-:W-:Y:S01]  /*0930*/  FADD R0, R17, R30.reuse ;  /* 0x0000001e11007221 */ /* 0x100fe20000000000 */
[--C-:B------:R-:W-:Y:S01]  /*0940*/  FADD R8, R19, R30.reuse ;  /* 0x0000001e13087221 */ /* 0x100fe20000000000 */
[----:B------:R-:W-:Y:S02]  /*0950*/  HADD2.F32 R21, -RZ, R24.H0_H0 ;  /* 0x20000018ff157230 */ /* 0x000fe40000004100 */
[----:B0-----:R-:W-:Y:S01]  /*0960*/  FADD R14, R23, R30 ;  /* 0x0000001e170e7221 */ /* 0x001fe20000000000 */
[----:B------:R-:W-:-:S02]  /*0970*/  HADD2.F32 R29, -RZ, R12.H0_H0 ;  /* 0x2000000cff1d7230 */ /* 0x000fc40000004100 */
[----:B------:R-:W-:Y:S02]  /*0980*/  HADD2.F32 R27, -RZ, R27.H0_H0 ;  /* 0x2000001bff1b7230 */ /* 0x000fe40000004100 */
[----:B------:R-:W-:-:S03]  /*0990*/  HADD2.F32 R13, -RZ, R13.H0_H0 ;  /* 0x2000000dff0d7230 */ /* 0x000fc60000004100 */
[----:B------:R-:W-:Y:S01]  /*09a0*/  FADD R0, R27, R0 ;  /* 0x000000001b007221 */ /* 0x000fe20000000000 */
[--C-:B------:R-:W-:Y:S01]  /*09b0*/  FADD R12, R25, R30.reuse ;  /* 0x0000001e190c7221 */ /* 0x100fe20000000000 */
[----:B------:R-:W-:Y:S01]  /*09c0*/  FADD R15, R21, R30 ;  /* 0x0000001e150f7221 */ /* 0x000fe20000000000 */
[----:B------:R-:W-:Y:S01]  /*09d0*/  HADD2.F32 R37, -RZ, R37.H0_H0 ;  /* 0x20000025ff257230 */ /* 0x000fe20000004100 */
[----:B------:R-:W-:Y:S01]  /*09e0*/  FADD R13, R13, R8 ;  /* 0x000000080d0d7221 */ /* 0x000fe20000000000 */
[----:B------:R-:W-:-:S03]  /*09f0*/  HADD2.F32 R36, -RZ, R36.H0_H0 ;  /* 0x20000024ff247230 */ /* 0x000fc60000004100 */
[----:B------:R-:W-:Y:S01]  /*0a00*/  FADD R37, R37, R12 ;  /* 0x0000000c25257221 */ /* 0x000fe20000000000 */
[----:B------:R-:W-:Y:S01]  /*0a10*/  HADD2.F32 R33, -RZ, R33.H0_H0 ;  /* 0x20000021ff217230 */ /* 0x000fe20000004100 */
[----:B------:R-:W-:Y:S01]  /*0a20*/  FADD R36, R36, R15 ;  /* 0x0000000f24247221 */ /* 0x000fe20000000000 */
[----:B------:R-:W-:Y:S01]  /*0a30*/  F2FP.F16.F32.PACK_AB R0, R13, R0 ;  /* 0x000000000d00723e */ /* 0x000fe200000000ff */
[----:B------:R-:W-:Y:S01]  /*0a40*/  FADD R17, R29, R30 ;  /* 0x0000001e1d117221 */ /* 0x000fe20000000000 */
[----:B------:R-:W-:Y:S01]  /*0a50*/  HADD2.F32 R20, -RZ, R20.H0_H0 ;  /* 0x20000014ff147230 */ /* 0x000fe20000004100 */
[----:B------:R-:W-:Y:S01]  /*0a60*/  PRMT R7, R7, 0x7632, R7 ;  /* 0x0000763207077816 */ /* 0x000fe20000000007 */
[----:B------:R-:W-:Y:S01]  /*0a70*/  IMAD.WIDE R12, R2, R5, c[0x0][0x178] ;  /* 0x00005e00020c7625 */ /* 0x000fe200078e0205 */
[----:B------:R-:W-:Y:S01]  /*0a80*/  FADD R33, R33, R14 ;  /* 0x0000000e21217221 */ /* 0x000fe20000000000 */
[----:B------:R-:W-:Y:S02]  /*0a90*/  F2FP.F16.F32.PACK_AB R36, R36, R37 ;  /* 0x000000252424723e */ /* 0x000fe400000000ff */
[-C--:B------:R-:W-:Y:S01]  /*0aa0*/  IMAD.WIDE R14, R10, R5.reuse, c[0x0][0x178] ;  /* 0x00005e000a0e7625 */ /* 0x080fe200078e0205 */
[----:B------:R-:W-:Y:S01]  /*0ab0*/  FADD R20, R20, R17 ;  /* 0x0000001114147221 */ /* 0x000fe20000000000 */
[----:B------:R0:W-:Y:S02]  /*0ac0*/  @P0 STG.E.U16 [R12.64], R7 ;  /* 0x000000070c000986 */ /* 0x0001e4000c101508 */
[----:B------:R-:W-:-:S02]  /*0ad0*/  IMAD.WIDE R10, R11, R5, c[0x0][0x178] ;  /* 0x00005e000b0a7625 */ /* 0x000fc400078e0205 */
[----:B------:R1:W-:Y:S02]  /*0ae0*/  @P1 STG.E.U16 [R14.64], R0 ;  /* 0x000000000e001986 */ /* 0x0003e4000c101508 */
[----:B------:R-:W-:Y:S01]  /*0af0*/  IMAD.WIDE R2, R3, R5, c[0x0][0x178] ;  /* 0x00005e0003027625 */ /* 0x000fe200078e0205 */
[----:B------:R-:W-:-:S03]  /*0b00*/  F2FP.F16.F32.PACK_AB R20, R20, R33 ;  /* 0x000000211414723e */ /* 0x000fc600000000ff */
[----:B------:R-:W-:Y:S01]  /*0b10*/  IMAD.WIDE R8, R9, R5, c[0x0][0x178] ;  /* 0x00005e0009087625 */ /* 0x000fe200078e0205 */
[----:B0-----:R-:W-:-:S03]  /*0b20*/  PRMT R13, R0, 0x7632, R13 ;  /* 0x00007632000d7816 */ /* 0x001fc6000000000d */
[-C--:B------:R-:W-:Y:S01]  /*0b30*/  IMAD.WIDE R6, R6, R5.reuse, c[0x0][0x178] ;  /* 0x00005e0006067625 */ /* 0x080fe200078e0205 */
[----:B-1----:R-:W-:Y:S01]  /*0b40*/  PRMT R15, R36, 0x7632, R15 ;  /* 0x00007632240f7816 */ /* 0x002fe2000000000f */
[----:B------:R0:W-:Y:S04]  /*0b50*/  @P2 STG.E.U16 [R10.64], R13 ;  /* 0x0000000d0a002986 */ /* 0x0001e8000c101508 */
[----:B------:R0:W-:Y:S04]  /*0b60*/  @P3 STG.E.U16 [R2.64], R36 ;  /* 0x0000002402003986 */ /* 0x0001e8000c101508 */
[----:B------:R0:W-:Y:S01]  /*0b70*/  @P4 STG.E.U16 [R8.64], R15 ;  /* 0x0000000f08004986 */ /* 0x0001e2000c101508 */
[----:B------:R-:W-:-:S03]  /*0b80*/  IMAD.WIDE R4, R4, R5, c[0x0][0x178] ;  /* 0x00005e0004047625 */ /* 0x000fc600078e0205 */
[----:B------:R0:W-:Y:S01]  /*0b90*/  @P5 STG.E.U16 [R6.64], R20 ;  /* 0x0000001406005986 */ /* 0x0001e2000c101508 */
[----:B------:R-:W-:Y:S05]  /*0ba0*/  @!P6 EXIT ;  /* 0x000000000000e94d */ /* 0x000fea0003800000 */
[----:B0-----:R-:W-:-:S05]  /*0bb0*/  PRMT R2, R20, 0x7632, R2 ;  /* 0x0000763214027816 */ /* 0x001fca0000000002 */
[----:B------:R-:W-:Y:S01]  /*0bc0*/  STG.E.U16 [R4.64], R2 ;  /* 0x0000000204007986 */ /* 0x000fe2000c101508 */
[----:B------:R-:W-:Y:S05]  /*0bd0*/  EXIT ;  /* 0x000000000000794d */ /* 0x000fea0003800000 */
.L_x_0:
[----:B------:R-:W-:-:S00]  /*0be0*/  BRA `(.L_x_0) ;  /* 0xfffffff000007947 */ /* 0x000fc0000383ffff */
[----:B------:R-:W-:-:S00]  /*0bf0*/  NOP ;  /* 0x0000000000007918 */ /* 0x000fc00000000000 */
        /* <DEDUP_REMOVED lines=8> */
.L_x_1:
